	.headerflags	@"EF_CUDA_TEXMODE_UNIFIED EF_CUDA_64BIT_ADDRESS EF_CUDA_ACCELERATORS EF_CUDA_SM90 EF_CUDA_VIRTUAL_SM(EF_CUDA_SM90)"
	.elftype	@"ET_EXEC"


//--------------------- .nv.info                  --------------------------
	.section	.nv.info,"",@"SHT_CUDA_INFO"
	.align	4


	//----- nvinfo : EIATTR_REGCOUNT
	.align		4
        /*0000*/ 	.byte	0x04, 0x2f
        /*0002*/ 	.short	(.L_2 - .L_1)
	.align		4
.L_1:
        /*0004*/ 	.word	index@(triton_per_fused__native_batch_norm_legit_cat_13)
        /*0008*/ 	.word	0x00000012


	//----- nvinfo : EIATTR_MIN_STACK_SIZE
	.align		4
.L_2:
        /*000c*/ 	.byte	0x04, 0x12
        /*000e*/ 	.short	(.L_4 - .L_3)
	.align		4
.L_3:
        /*0010*/ 	.word	index@(triton_per_fused__native_batch_norm_legit_cat_13)
        /*0014*/ 	.word	0x00000000


	//----- nvinfo : EIATTR_FRAME_SIZE
	.align		4
.L_4:
        /*0018*/ 	.byte	0x04, 0x11
        /*001a*/ 	.short	(.L_6 - .L_5)
	.align		4
.L_5:
        /*001c*/ 	.word	index@(triton_per_fused__native_batch_norm_legit_cat_13)
        /*0020*/ 	.word	0x00000000


	//----- nvinfo : EIATTR_MIN_STACK_SIZE
	.align		4
.L_6:
        /*0024*/ 	.byte	0x04, 0x12
        /*0026*/ 	.short	(.L_8 - .L_7)
	.align		4
.L_7:
        /*0028*/ 	.word	index@(triton_per_fused__native_batch_norm_legit_cat_13)
        /*002c*/ 	.word	0x00000000
.L_8:


//--------------------- .nv.info.triton_per_fused__native_batch_norm_legit_cat_13 --------------------------
	.section	.nv.info.triton_per_fused__native_batch_norm_legit_cat_13,"",@"SHT_CUDA_INFO"
	.sectionflags	@""
	.align	4


	//----- nvinfo : EIATTR_CUDA_API_VERSION
	.align		4
        /*0000*/ 	.byte	0x04, 0x37
        /*0002*/ 	.short	(.L_10 - .L_9)
.L_9:
        /*0004*/ 	.word	0x0000007c


	//----- nvinfo : EIATTR_KPARAM_INFO
	.align		4
.L_10:
        /*0008*/ 	.byte	0x04, 0x17
        /*000a*/ 	.short	(.L_12 - .L_11)
.L_11:
        /*000c*/ 	.word	0x00000000
        /*0010*/ 	.short	0x0005
        /*0012*/ 	.short	0x0024
        /*0014*/ 	.byte	0x00, 0xf0, 0x11, 0x00


	//----- nvinfo : EIATTR_KPARAM_INFO
	.align		4
.L_12:
        /*0018*/ 	.byte	0x04, 0x17
        /*001a*/ 	.short	(.L_14 - .L_13)
.L_13:
        /*001c*/ 	.word	0x00000000
        /*0020*/ 	.short	0x0004
        /*0022*/ 	.short	0x0020
        /*0024*/ 	.byte	0x00, 0xf0, 0x11, 0x00


	//----- nvinfo : EIATTR_KPARAM_INFO
	.align		4
.L_14:
        /*0028*/ 	.byte	0x04, 0x17
        /*002a*/ 	.short	(.L_16 - .L_15)
.L_15:
        /*002c*/ 	.word	0x00000000
        /*0030*/ 	.short	0x0003
        /*0032*/ 	.short	0x0018
        /*0034*/ 	.byte	0x00, 0xf4, 0x21, 0x00


	//----- nvinfo : EIATTR_KPARAM_INFO
	.align		4
.L_16:
        /*0038*/ 	.byte	0x04, 0x17
        /*003a*/ 	.short	(.L_18 - .L_17)
.L_17:
        /*003c*/ 	.word	0x00000000
        /*0040*/ 	.short	0x0002
        /*0042*/ 	.short	0x0010
        /*0044*/ 	.byte	0x00, 0xf4, 0x21, 0x00


	//----- nvinfo : EIATTR_KPARAM_INFO
	.align		4
.L_18:
        /*0048*/ 	.byte	0x04, 0x17
        /*004a*/ 	.short	(.L_20 - .L_19)
.L_19:
        /*004c*/ 	.word	0x00000000
        /*0050*/ 	.short	0x0001
        /*0052*/ 	.short	0x0008
        /*0054*/ 	.byte	0x00, 0xf4, 0x21, 0x00


	//----- nvinfo : EIATTR_KPARAM_INFO
	.align		4
.L_20:
        /*0058*/ 	.byte	0x04, 0x17
        /*005a*/ 	.short	(.L_22 - .L_21)
.L_21:
        /*005c*/ 	.word	0x00000000
        /*0060*/ 	.short	0x0000
        /*0062*/ 	.short	0x0000
        /*0064*/ 	.byte	0x00, 0xf4, 0x21, 0x00


	//----- nvinfo : EIATTR_SPARSE_MMA_MASK
	.align		4
.L_22:
        /*0068*/ 	.byte	0x03, 0x50
        /*006a*/ 	.short	0x0000


	//----- nvinfo : EIATTR_MAXREG_COUNT
	.align		4
        /*006c*/ 	.byte	0x03, 0x1b
        /*006e*/ 	.short	0x00ff


	//----- nvinfo : EIATTR_COOP_GROUP_MASK_REGIDS
	.align		4
        /*0070*/ 	.byte	0x04, 0x29
        /*0072*/ 	.short	(.L_24 - .L_23)


	//   ....[0]....
.L_23:
        /*0074*/ 	.word	0xffffffff


	//   ....[1]....
        /*0078*/ 	.word	0xffffffff


	//   ....[2]....
        /*007c*/ 	.word	0xffffffff


	//   ....[3]....
        /*0080*/ 	.word	0xffffffff


	//   ....[4]....
        /*0084*/ 	.word	0xffffffff


	//   ....[5]....
        /*0088*/ 	.word	0xffffffff


	//   ....[6]....
        /*008c*/ 	.word	0xffffffff


	//   ....[7]....
        /*0090*/ 	.word	0xffffffff


	//   ....[8]....
        /*0094*/ 	.word	0xffffffff


	//   ....[9]....
        /*0098*/ 	.word	0xffffffff


	//   ....[10]....
        /*009c*/ 	.word	0xffffffff


	//   ....[11]....
        /*00a0*/ 	.word	0xffffffff


	//----- nvinfo : EIATTR_COOP_GROUP_INSTR_OFFSETS
	.align		4
.L_24:
        /*00a4*/ 	.byte	0x04, 0x28
        /*00a6*/ 	.short	(.L_26 - .L_25)


	//   ....[0]....
.L_25:
        /*00a8*/ 	.word	0x00000140


	//   ....[1]....
        /*00ac*/ 	.word	0x00000170


	//   ....[2]....
        /*00b0*/ 	.word	0x00000190


	//   ....[3]....
        /*00b4*/ 	.word	0x000001b0


	//   ....[4]....
        /*00b8*/ 	.word	0x000001d0


	//   ....[5]....
        /*00bc*/ 	.word	0x00000250


	//   ....[6]....
        /*00c0*/ 	.word	0x000002e0


	//   ....[7]....
        /*00c4*/ 	.word	0x00000300


	//   ....[8]....
        /*00c8*/ 	.word	0x00000320


	//   ....[9]....
        /*00cc*/ 	.word	0x00000340


	//   ....[10]....
        /*00d0*/ 	.word	0x00000370


	//   ....[11]....
        /*00d4*/ 	.word	0x00000400


	//----- nvinfo : EIATTR_EXIT_INSTR_OFFSETS
	.align		4
.L_26:
        /*00d8*/ 	.byte	0x04, 0x1c
        /*00da*/ 	.short	(.L_28 - .L_27)


	//   ....[0]....
.L_27:
        /*00dc*/ 	.word	0x00000590


	//   ....[1]....
        /*00e0*/ 	.word	0x000005b0


	//----- nvinfo : EIATTR_REQNTID
	.align		4
.L_28:
        /*00e4*/ 	.byte	0x04, 0x10
        /*00e6*/ 	.short	(.L_30 - .L_29)
.L_29:
        /*00e8*/ 	.word	0x00000040
        /*00ec*/ 	.word	0x00000001
        /*00f0*/ 	.word	0x00000001


	//----- nvinfo : EIATTR_CBANK_PARAM_SIZE
	.align		4
.L_30:
        /*00f4*/ 	.byte	0x03, 0x19
        /*00f6*/ 	.short	0x0028


	//----- nvinfo : EIATTR_PARAM_CBANK
	.align		4
        /*00f8*/ 	.byte	0x04, 0x0a
        /*00fa*/ 	.short	(.L_32 - .L_31)
	.align		4
.L_31:
        /*00fc*/ 	.word	index@(.nv.constant0.triton_per_fused__native_batch_norm_legit_cat_13)
        /*0100*/ 	.short	0x0210
        /*0102*/ 	.short	0x0028


	//----- nvinfo : EIATTR_SW_WAR
	.align		4
.L_32:
        /*0104*/ 	.byte	0x04, 0x36
        /*0106*/ 	.short	(.L_34 - .L_33)
.L_33:
        /*0108*/ 	.word	0x00000008
.L_34:


//--------------------- .nv.callgraph             --------------------------
	.section	.nv.callgraph,"",@"SHT_CUDA_CALLGRAPH"
	.align	4
	.sectionentsize	8
	.align		4
        /*0000*/ 	.word	0x00000000
	.align		4
        /*0004*/ 	.word	0xffffffff
	.align		4
        /*0008*/ 	.word	0x00000000
	.align		4
        /*000c*/ 	.word	0xfffffffe
	.align		4
        /*0010*/ 	.word	0x00000000
	.align		4
        /*0014*/ 	.word	0xfffffffd
	.align		4
        /*0018*/ 	.word	0x00000000
	.align		4
        /*001c*/ 	.word	0xfffffffc


//--------------------- .nv.constant4             --------------------------
	.section	.nv.constant4,"a",@progbits
	.align	8
	.align		8
.nv.constant4:
        /*0000*/ 	.dword	_$_str


//--------------------- .text.triton_per_fused__native_batch_norm_legit_cat_13 --------------------------
	.section	.text.triton_per_fused__native_batch_norm_legit_cat_13,"ax",@progbits
	.sectionflags	@"SHF_BARRIERS=1"
	.align	128
        .global         triton_per_fused__native_batch_norm_legit_cat_13
        .type           triton_per_fused__native_batch_norm_legit_cat_13,@function
        .size           triton_per_fused__native_batch_norm_legit_cat_13,(.L_x_1 - triton_per_fused__native_batch_norm_legit_cat_13)
        .other          triton_per_fused__native_batch_norm_legit_cat_13,@"STO_CUDA_ENTRY STV_DEFAULT"
triton_per_fused__native_batch_norm_legit_cat_13:
.text.triton_per_fused__native_batch_norm_legit_cat_13:
[----:B------:R-:W0:Y:S02]  /*0000*/  LDC R1, c[0x0][0x28] ;  /* 0x00000a00ff017b82 */ /* 0x000e240000000800 */
[----:B------:R-:W1:Y:S01]  /*0010*/  S2R R14, SR_TID.X ;  /* 0x00000000000e7919 */ /* 0x000e620000002100 */
[----:B------:R-:W2:Y:S01]  /*0020*/  LDC.64 R4, c[0x0][0x218] ;  /* 0x00008600ff047b82 */ /* 0x000ea20000000a00 */
[----:B------:R-:W-:Y:S01]  /*0030*/  HFMA2.MMA R6, -RZ, RZ, 0, 0 ;  /* 0x00000000ff067435 */ /* 0x000fe200000001ff */
[----:B------:R-:W-:Y:S01]  /*0040*/  ULDC.64 UR6, c[0x0][0x208] ;  /* 0x0000820000067ab9 */ /* 0x000fe20000000a00 */
[----:B------:R-:W3:Y:S01]  /*0050*/  S2R R0, SR_CTAID.X ;  /* 0x0000000000007919 */ /* 0x000ee20000002500 */
[----:B-1----:R-:W-:Y:S02]  /*0060*/  LOP3.LUT R3, R14, 0x3f, RZ, 0xc0, !PT ;  /* 0x0000003f0e037812 */ /* 0x002fe400078ec0ff */
[C---:B---3--:R-:W-:Y:S02]  /*0070*/  ISETP.GE.AND P1, PT, R0.reuse, 0x400, PT ;  /* 0x000004000000780c */ /* 0x048fe40003f26270 */
[----:B------:R-:W-:-:S05]  /*0080*/  LEA R7, R0, R3, 0x6 ;  /* 0x0000000300077211 */ /* 0x000fca00078e30ff */
[----:B--2---:R-:W-:-:S06]  /*0090*/  IMAD.WIDE R4, R7, 0x4, R4 ;  /* 0x0000000407047825 */ /* 0x004fcc00078e0204 */
[----:B------:R1:W2:Y:S01]  /*00a0*/  @!P1 LDG.E R6, desc[UR6][R4.64] ;  /* 0x0000000604069981 */ /* 0x0002a2000c1e1900 */
[----:B------:R-:W3:Y:S01]  /*00b0*/  S2UR UR5, SR_CgaCtaId ;  /* 0x00000000000579c3 */ /* 0x000ee20000008800 */
[C---:B------:R-:W-:Y:S01]  /*00c0*/  LOP3.LUT P2, RZ, R14.reuse, 0x1f, RZ, 0xc0, !PT ;  /* 0x0000001f0eff7812 */ /* 0x040fe2000784c0ff */
[----:B------:R-:W-:Y:S01]  /*00d0*/  UMOV UR4, 0x400 ;  /* 0x0000040000047882 */ /* 0x000fe20000000000 */
[----:B------:R-:W-:Y:S02]  /*00e0*/  ISETP.GE.AND P3, PT, R14, 0x2, PT ;  /* 0x000000020e00780c */ /* 0x000fe40003f66270 */
[----:B-1----:R-:W-:Y:S01]  /*00f0*/  SHF.R.U32.HI R4, RZ, 0x3, R14 ;  /* 0x00000003ff047819 */ /* 0x002fe2000001160e */
[----:B---3--:R-:W-:-:S06]  /*0100*/  UPRMT UR4, UR5, 0x654, UR4 ;  /* 0x0000065405047896 */ /* 0x008fcc0008000004 */
[----:B------:R-:W-:Y:S02]  /*0110*/  LEA R12, R14, UR4, 0x2 ;  /* 0x000000040e0c7c11 */ /* 0x000fe4000f8e10ff */
[----:B--2---:R-:W-:-:S04]  /*0120*/  SEL R13, R6, RZ, !P1 ;  /* 0x000000ff060d7207 */ /* 0x004fc80004800000 */
[----:B------:R-:W-:-:S05]  /*0130*/  FSEL R6, R13, RZ, !P1 ;  /* 0x000000ff0d067208 */ /* 0x000fca0004800000 */
[----:B------:R-:W1:Y:S02]  /*0140*/  SHFL.BFLY PT, R7, R6, 0x10, 0x1f ;  /* 0x0e001f0006077f89 */ /* 0x000e6400000e0000 */
[----:B-1----:R-:W-:Y:S01]  /*0150*/  FADD R7, R6, R7 ;  /* 0x0000000706077221 */ /* 0x002fe20000000000 */
[----:B------:R-:W-:-:S04]  /*0160*/  LOP3.LUT R6, R4, 0x4, RZ, 0xc0, !PT ;  /* 0x0000000404067812 */ /* 0x000fc800078ec0ff */
[----:B------:R-:W1:Y:S02]  /*0170*/  SHFL.BFLY PT, R8, R7, 0x8, 0x1f ;  /* 0x0d001f0007087f89 */ /* 0x000e6400000e0000 */
[----:B-1----:R-:W-:-:S05]  /*0180*/  FADD R8, R7, R8 ;  /* 0x0000000807087221 */ /* 0x002fca0000000000 */
[----:B------:R-:W1:Y:S02]  /*0190*/  SHFL.BFLY PT, R9, R8, 0x4, 0x1f ;  /* 0x0c801f0008097f89 */ /* 0x000e6400000e0000 */
[----:B-1----:R-:W-:-:S05]  /*01a0*/  FADD R9, R8, R9 ;  /* 0x0000000908097221 */ /* 0x002fca0000000000 */
[----:B------:R-:W1:Y:S02]  /*01b0*/  SHFL.BFLY PT, R10, R9, 0x2, 0x1f ;  /* 0x0c401f00090a7f89 */ /* 0x000e6400000e0000 */
[----:B-1----:R-:W-:-:S05]  /*01c0*/  FADD R10, R9, R10 ;  /* 0x0000000a090a7221 */ /* 0x002fca0000000000 */
[----:B------:R-:W1:Y:S02]  /*01d0*/  SHFL.BFLY PT, R5, R10, 0x1, 0x1f ;  /* 0x0c201f000a057f89 */ /* 0x000e6400000e0000 */
[----:B-1----:R-:W-:Y:S01]  /*01e0*/  FADD R15, R10, R5 ;  /* 0x000000050a0f7221 */ /* 0x002fe20000000000 */
[----:B------:R-:W-:-:S04]  /*01f0*/  LOP3.LUT R5, R14, 0x1, RZ, 0xc0, !PT ;  /* 0x000000010e057812 */ /* 0x000fc800078ec0ff */
[----:B------:R-:W-:Y:S01]  /*0200*/  @!P2 STS [R6+UR4], R15 ;  /* 0x0000000f0600a988 */ /* 0x000fe20008000804 */
[----:B------:R-:W-:Y:S01]  /*0210*/  BAR.SYNC.DEFER_BLOCKING 0x0 ;  /* 0x0000000000007b1d */ /* 0x000fe20000010000 */
[----:B------:R-:W-:-:S04]  /*0220*/  ISETP.NE.U32.AND P0, PT, R5, 0x1, PT ;  /* 0x000000010500780c */ /* 0x000fc80003f05070 */
[----:B------:R-:W-:Y:S01]  /*0230*/  ISETP.LT.AND P0, PT, R14, 0x2, P0 ;  /* 0x000000020e00780c */ /* 0x000fe20000701270 */
[----:B------:R-:W1:Y:S04]  /*0240*/  @!P3 LDS R11, [R12] ;  /* 0x000000000c0bb984 */ /* 0x000e680000000800 */
[----:B-1----:R-:W1:Y:S02]  /*0250*/  SHFL.BFLY PT, R4, R11, 0x1, 0x1f ;  /* 0x0c201f000b047f89 */ /* 0x002e6400000e0000 */
[----:B-1----:R-:W-:-:S06]  /*0260*/  FADD R7, R11, R4 ;  /* 0x000000040b077221 */ /* 0x002fcc0000000000 */
[----:B------:R-:W-:Y:S01]  /*0270*/  @P0 STS [R12], R7 ;  /* 0x000000070c000388 */ /* 0x000fe20000000800 */
[----:B------:R-:W-:Y:S06]  /*0280*/  BAR.SYNC.DEFER_BLOCKING 0x0 ;  /* 0x0000000000007b1d */ /* 0x000fec0000010000 */
[----:B------:R-:W1:Y:S02]  /*0290*/  LDS R4, [UR4] ;  /* 0x00000004ff047984 */ /* 0x000e640008000800 */
[----:B-1----:R-:W-:-:S04]  /*02a0*/  FMUL R4, R4, 0.015625 ;  /* 0x3c80000004047820 */ /* 0x002fc80000400000 */
[----:B------:R-:W-:-:S04]  /*02b0*/  FADD R5, R13, -R4 ;  /* 0x800000040d057221 */ /* 0x000fc80000000000 */
[----:B------:R-:W-:-:S05]  /*02c0*/  FMUL R8, R5, R5 ;  /* 0x0000000505087220 */ /* 0x000fca0000400000 */
[----:B------:R-:W-:-:S05]  /*02d0*/  FSEL R8, R8, RZ, !P1 ;  /* 0x000000ff08087208 */ /* 0x000fca0004800000 */
        /* <DEDUP_REMOVED lines=8> */
[----:B------:R-:W-:Y:S06]  /*0360*/  BAR.SYNC.DEFER_BLOCKING 0x0 ;  /* 0x0000000000007b1d */ /* 0x000fec0000010000 */
[----:B------:R-:W1:Y:S02]  /*0370*/  SHFL.BFLY PT, R11, R14, 0x1, 0x1f ;  /* 0x0c201f000e0b7f89 */ /* 0x000e6400000e0000 */
[----:B-1----:R-:W-:Y:S01]  /*0380*/  FADD R11, R14, R11 ;  /* 0x0000000b0e0b7221 */ /* 0x002fe20000000000 */
[----:B------:R-:W-:-:S04]  /*0390*/  IMAD.MOV.U32 R14, RZ, RZ, 0x3c800000 ;  /* 0x3c800000ff0e7424 */ /* 0x000fc800078e00ff */
[----:B------:R1:W-:Y:S01]  /*03a0*/  @!P2 STS [R6+UR4], R11 ;  /* 0x0000000b0600a988 */ /* 0x0003e20008000804 */
[----:B------:R-:W-:Y:S01]  /*03b0*/  BAR.SYNC.DEFER_BLOCKING 0x0 ;  /* 0x0000000000007b1d */ /* 0x000fe20000010000 */
[----:B------:R-:W-:-:S07]  /*03c0*/  ISETP.EQ.AND P2, PT, R3, RZ, !P1 ;  /* 0x000000ff0300720c */ /* 0x000fce0004f42270 */
[----:B-1----:R-:W1:Y:S01]  /*03d0*/  LDC.64 R10, c[0x0][0x210] ;  /* 0x00008400ff0a7b82 */ /* 0x002e620000000a00 */
[----:B------:R-:W2:Y:S01]  /*03e0*/  @!P3 LDS R2, [R12] ;  /* 0x000000000c02b984 */ /* 0x000ea20000000800 */
[----:B-1----:R-:W-:-:S03]  /*03f0*/  IMAD.WIDE R10, R0, 0x4, R10 ;  /* 0x00000004000a7825 */ /* 0x002fc600078e020a */
[----:B--2---:R-:W1:Y:S02]  /*0400*/  SHFL.BFLY PT, R9, R2, 0x1, 0x1f ;  /* 0x0c201f0002097f89 */ /* 0x004e6400000e0000 */
[----:B-1----:R-:W-:Y:S01]  /*0410*/  FADD R13, R2, R9 ;  /* 0x00000009020d7221 */ /* 0x002fe20000000000 */
[----:B------:R-:W-:-:S04]  /*0420*/  SHF.R.S32.HI R9, RZ, 0x1f, R0 ;  /* 0x0000001fff097819 */ /* 0x000fc80000011400 */
[----:B------:R1:W-:Y:S01]  /*0430*/  @P0 STS [R12], R13 ;  /* 0x0000000d0c000388 */ /* 0x0003e20000000800 */
[----:B------:R-:W-:Y:S02]  /*0440*/  LEA.HI R2, R9, R0, RZ, 0x8 ;  /* 0x0000000009027211 */ /* 0x000fe400078f40ff */
[----:B------:R-:W2:Y:S08]  /*0450*/  LDC.64 R8, c[0x0][0x220] ;  /* 0x00008800ff087b82 */ /* 0x000eb00000000a00 */
[----:B------:R-:W-:Y:S01]  /*0460*/  BAR.SYNC.DEFER_BLOCKING 0x0 ;  /* 0x0000000000007b1d */ /* 0x000fe20000010000 */
[C---:B-1----:R-:W-:Y:S01]  /*0470*/  LOP3.LUT R13, R2.reuse, 0x3ffff00, RZ, 0xc0, !PT ;  /* 0x03ffff00020d7812 */ /* 0x042fe200078ec0ff */
[----:B------:R-:W-:-:S03]  /*0480*/  IMAD.SHL.U32 R2, R2, 0x80, RZ ;  /* 0x0000008002027824 */ /* 0x000fc600078e00ff */
[----:B------:R-:W-:-:S04]  /*0490*/  IADD3 R12, -R13, R0, RZ ;  /* 0x000000000d0c7210 */ /* 0x000fc80007ffe1ff */
[----:B------:R-:W-:Y:S02]  /*04a0*/  LEA R12, R12, R3, 0x6 ;  /* 0x000000030c0c7211 */ /* 0x000fe400078e30ff */
[----:B------:R-:W-:-:S04]  /*04b0*/  LOP3.LUT R3, R2, 0xffff8000, RZ, 0xc0, !PT ;  /* 0xffff800002037812 */ /* 0x000fc800078ec0ff */
[----:B------:R-:W-:Y:S01]  /*04c0*/  IADD3 R3, R12, R3, RZ ;  /* 0x000000030c037210 */ /* 0x000fe20007ffe0ff */
[----:B--2---:R-:W-:Y:S01]  /*04d0*/  IMAD.WIDE R8, R0, 0x4, R8 ;  /* 0x0000000400087825 */ /* 0x004fe200078e0208 */
[----:B------:R-:W1:Y:S03]  /*04e0*/  LDS R7, [UR4] ;  /* 0x00000004ff077984 */ /* 0x000e660008000800 */
[----:B-1----:R-:W-:Y:S02]  /*04f0*/  FFMA R14, R7, R14, 9.9999997473787516356e-06 ;  /* 0x3727c5ac070e7423 */ /* 0x002fe4000000000e */
[----:B------:R-:W1:Y:S04]  /*0500*/  LDC.64 R6, c[0x0][0x228] ;  /* 0x00008a00ff067b82 */ /* 0x000e680000000a00 */
[----:B------:R-:W2:Y:S04]  /*0510*/  MUFU.RSQ R14, R14 ;  /* 0x0000000e000e7308 */ /* 0x000ea80000001400 */
[----:B------:R-:W-:Y:S01]  /*0520*/  BAR.SYNC.DEFER_BLOCKING 0x0 ;  /* 0x0000000000007b1d */ /* 0x000fe20000010000 */
[----:B--2---:R-:W-:-:S05]  /*0530*/  FMUL R5, R5, R14 ;  /* 0x0000000e05057220 */ /* 0x004fca0000400000 */
[----:B------:R-:W-:Y:S01]  /*0540*/  FSETP.GT.AND P0, PT, R5, RZ, PT ;  /* 0x000000ff0500720b */ /* 0x000fe20003f04000 */
[----:B-1----:R-:W-:Y:S01]  /*0550*/  IMAD.WIDE R6, R3, 0x4, R6 ;  /* 0x0000000403067825 */ /* 0x002fe200078e0206 */
[----:B------:R1:W-:Y:S11]  /*0560*/  @P2 STG.E desc[UR6][R10.64], R14 ;  /* 0x0000000e0a002986 */ /* 0x0003f6000c101906 */
[----:B------:R-:W-:-:S05]  /*0570*/  @!P0 FMUL R5, R5, 0.20000000298023223877 ;  /* 0x3e4ccccd05058820 */ /* 0x000fca0000400000 */
[----:B------:R1:W-:Y:S01]  /*0580*/  @!P1 STG.E desc[UR6][R6.64], R5 ;  /* 0x0000000506009986 */ /* 0x0003e2000c101906 */
[----:B------:R-:W-:Y:S05]  /*0590*/  @!P2 EXIT ;  /* 0x000000000000a94d */ /* 0x000fea0003800000 */
[----:B------:R-:W-:Y:S01]  /*05a0*/  STG.E desc[UR6][R8.64], R4 ;  /* 0x0000000408007986 */ /* 0x000fe2000c101906 */
[----:B------:R-:W-:Y:S05]  /*05b0*/  EXIT ;  /* 0x000000000000794d */ /* 0x000fea0003800000 */
.L_x_0:
[----:B------:R-:W-:-:S00]  /*05c0*/  BRA `(.L_x_0) ;  /* 0xfffffffc00fc7947 */ /* 0x000fc0000383ffff */
[----:B------:R-:W-:-:S00]  /*05d0*/  NOP ;  /* 0x0000000000007918 */ /* 0x000fc00000000000 */
        /* <DEDUP_REMOVED lines=10> */
.L_x_1:


//--------------------- .nv.global.init           --------------------------
	.section	.nv.global.init,"aw",@progbits
.nv.global.init:
	.type		_$_str,@object
	.size		_$_str,(.L_0 - _$_str)
_$_str:
        /*0000*/ 	.byte	0x5f, 0x5f, 0x43, 0x55, 0x44, 0x41, 0x5f, 0x46, 0x54, 0x5a, 0x00
.L_0:


//--------------------- .nv.shared.triton_per_fused__native_batch_norm_legit_cat_13 --------------------------
	.section	.nv.shared.triton_per_fused__native_batch_norm_legit_cat_13,"aw",@nobits
	.sectionflags	@""
	.align	16
	.zero		1024


//--------------------- .nv.constant0.triton_per_fused__native_batch_norm_legit_cat_13 --------------------------
	.section	.nv.constant0.triton_per_fused__native_batch_norm_legit_cat_13,"a",@progbits
	.sectionflags	@""
	.align	4
.nv.constant0.triton_per_fused__native_batch_norm_legit_cat_13:
	.zero		568
